	.headerflags	@"EF_CUDA_TEXMODE_UNIFIED EF_CUDA_64BIT_ADDRESS EF_CUDA_SM86 EF_CUDA_VIRTUAL_SM(EF_CUDA_SM86)"
	.elftype	@"ET_EXEC"


//--------------------- .nv.info                  --------------------------
	.section	.nv.info,"",@"SHT_CUDA_INFO"
	.align	4


	//----- nvinfo : EIATTR_REGCOUNT
	.align		4
        /*0000*/ 	.byte	0x04, 0x2f
        /*0002*/ 	.short	(.L_1 - .L_0)
	.align		4
.L_0:
        /*0004*/ 	.word	index@(triton_per_fused__to_copy_mean_pow_10)
        /*0008*/ 	.word	0x0000000f


	//----- nvinfo : EIATTR_MIN_STACK_SIZE
	.align		4
.L_1:
        /*000c*/ 	.byte	0x04, 0x12
        /*000e*/ 	.short	(.L_3 - .L_2)
	.align		4
.L_2:
        /*0010*/ 	.word	index@(triton_per_fused__to_copy_mean_pow_10)
        /*0014*/ 	.word	0x00000000


	//----- nvinfo : EIATTR_FRAME_SIZE
	.align		4
.L_3:
        /*0018*/ 	.byte	0x04, 0x11
        /*001a*/ 	.short	(.L_5 - .L_4)
	.align		4
.L_4:
        /*001c*/ 	.word	index@(triton_per_fused__to_copy_mean_pow_10)
        /*0020*/ 	.word	0x00000000


	//----- nvinfo : EIATTR_MIN_STACK_SIZE
	.align		4
.L_5:
        /*0024*/ 	.byte	0x04, 0x12
        /*0026*/ 	.short	(.L_7 - .L_6)
	.align		4
.L_6:
        /*0028*/ 	.word	index@(triton_per_fused__to_copy_mean_pow_10)
        /*002c*/ 	.word	0x00000000
.L_7:


//--------------------- .nv.info.triton_per_fused__to_copy_mean_pow_10 --------------------------
	.section	.nv.info.triton_per_fused__to_copy_mean_pow_10,"",@"SHT_CUDA_INFO"
	.sectionflags	@""
	.align	4


	//----- nvinfo : EIATTR_CUDA_API_VERSION
	.align		4
        /*0000*/ 	.byte	0x04, 0x37
        /*0002*/ 	.short	(.L_9 - .L_8)
.L_8:
        /*0004*/ 	.word	0x0000007c


	//----- nvinfo : EIATTR_SW2861232_WAR
	.align		4
.L_9:
        /*0008*/ 	.byte	0x01, 0x35
	.zero		2


	//----- nvinfo : EIATTR_PARAM_CBANK
	.align		4
        /*000c*/ 	.byte	0x04, 0x0a
        /*000e*/ 	.short	(.L_11 - .L_10)
	.align		4
.L_10:
        /*0010*/ 	.word	index@(.nv.constant0.triton_per_fused__to_copy_mean_pow_10)
        /*0014*/ 	.short	0x0160
        /*0016*/ 	.short	0x0020


	//----- nvinfo : EIATTR_CBANK_PARAM_SIZE
	.align		4
.L_11:
        /*0018*/ 	.byte	0x03, 0x19
        /*001a*/ 	.short	0x0020


	//----- nvinfo : EIATTR_KPARAM_INFO
	.align		4
        /*001c*/ 	.byte	0x04, 0x17
        /*001e*/ 	.short	(.L_13 - .L_12)
.L_12:
        /*0020*/ 	.word	0x00000000
        /*0024*/ 	.short	0x0004
        /*0026*/ 	.short	0x0018
        /*0028*/ 	.byte	0x00, 0xf4, 0x21, 0x00


	//----- nvinfo : EIATTR_KPARAM_INFO
	.align		4
.L_13:
        /*002c*/ 	.byte	0x04, 0x17
        /*002e*/ 	.short	(.L_15 - .L_14)
.L_14:
        /*0030*/ 	.word	0x00000000
        /*0034*/ 	.short	0x0003
        /*0036*/ 	.short	0x0014
        /*0038*/ 	.byte	0x00, 0xf0, 0x11, 0x00


	//----- nvinfo : EIATTR_KPARAM_INFO
	.align		4
.L_15:
        /*003c*/ 	.byte	0x04, 0x17
        /*003e*/ 	.short	(.L_17 - .L_16)
.L_16:
        /*0040*/ 	.word	0x00000000
        /*0044*/ 	.short	0x0002
        /*0046*/ 	.short	0x0010
        /*0048*/ 	.byte	0x00, 0xf0, 0x11, 0x00


	//----- nvinfo : EIATTR_KPARAM_INFO
	.align		4
.L_17:
        /*004c*/ 	.byte	0x04, 0x17
        /*004e*/ 	.short	(.L_19 - .L_18)
.L_18:
        /*0050*/ 	.word	0x00000000
        /*0054*/ 	.short	0x0001
        /*0056*/ 	.short	0x0008
        /*0058*/ 	.byte	0x00, 0xf4, 0x21, 0x00


	//----- nvinfo : EIATTR_KPARAM_INFO
	.align		4
.L_19:
        /*005c*/ 	.byte	0x04, 0x17
        /*005e*/ 	.short	(.L_21 - .L_20)
.L_20:
        /*0060*/ 	.word	0x00000000
        /*0064*/ 	.short	0x0000
        /*0066*/ 	.short	0x0000
        /*0068*/ 	.byte	0x00, 0xf4, 0x21, 0x00


	//----- nvinfo : EIATTR_MAXREG_COUNT
	.align		4
.L_21:
        /*006c*/ 	.byte	0x03, 0x1b
        /*006e*/ 	.short	0x00ff


	//----- nvinfo : EIATTR_COOP_GROUP_MASK_REGIDS
	.align		4
        /*0070*/ 	.byte	0x04, 0x29
        /*0072*/ 	.short	(.L_23 - .L_22)


	//   ....[0]....
.L_22:
        /*0074*/ 	.word	0xffffffff


	//   ....[1]....
        /*0078*/ 	.word	0xffffffff


	//   ....[2]....
        /*007c*/ 	.word	0xffffffff


	//----- nvinfo : EIATTR_COOP_GROUP_INSTR_OFFSETS
	.align		4
.L_23:
        /*0080*/ 	.byte	0x04, 0x28
        /*0082*/ 	.short	(.L_25 - .L_24)


	//   ....[0]....
.L_24:
        /*0084*/ 	.word	0x00000290


	//   ....[1]....
        /*0088*/ 	.word	0x000002b0


	//   ....[2]....
        /*008c*/ 	.word	0x000002d0


	//----- nvinfo : EIATTR_EXIT_INSTR_OFFSETS
	.align		4
.L_25:
        /*0090*/ 	.byte	0x04, 0x1c
        /*0092*/ 	.short	(.L_27 - .L_26)


	//   ....[0]....
.L_26:
        /*0094*/ 	.word	0x00000310


	//   ....[1]....
        /*0098*/ 	.word	0x00000380


	//----- nvinfo : EIATTR_REQNTID
	.align		4
.L_27:
        /*009c*/ 	.byte	0x04, 0x10
        /*009e*/ 	.short	(.L_29 - .L_28)
.L_28:
        /*00a0*/ 	.word	0x00000100
        /*00a4*/ 	.word	0x00000001
        /*00a8*/ 	.word	0x00000001
.L_29:


//--------------------- .nv.callgraph             --------------------------
	.section	.nv.callgraph,"",@"SHT_CUDA_CALLGRAPH"
	.align	4
	.sectionentsize	8
	.align		4
        /*0000*/ 	.word	0x00000000
	.align		4
        /*0004*/ 	.word	0xffffffff
	.align		4
        /*0008*/ 	.word	0x00000000
	.align		4
        /*000c*/ 	.word	0xfffffffe
	.align		4
        /*0010*/ 	.word	0x00000000
	.align		4
        /*0014*/ 	.word	0xfffffffd
	.align		4
        /*0018*/ 	.word	0x00000000
	.align		4
        /*001c*/ 	.word	0xfffffffc


//--------------------- .nv.rel.action            --------------------------
	.section	.nv.rel.action,"",@"SHT_CUDA_RELOCINFO"
	.align	8
	.sectionentsize	8
        /*0000*/ 	.byte	0x73, 0x00, 0x00, 0x00, 0x00, 0x00, 0x00, 0x00, 0x00, 0x00, 0x00, 0x11, 0x25, 0x00, 0x05, 0x36


//--------------------- .nv.constant0.triton_per_fused__to_copy_mean_pow_10 --------------------------
	.section	.nv.constant0.triton_per_fused__to_copy_mean_pow_10,"a",@progbits
	.sectionflags	@""
	.align	4
.nv.constant0.triton_per_fused__to_copy_mean_pow_10:
	.zero		384


//--------------------- .text.triton_per_fused__to_copy_mean_pow_10 --------------------------
	.section	.text.triton_per_fused__to_copy_mean_pow_10,"ax",@progbits
	.sectionflags	@"SHF_BARRIERS=1"
	.sectioninfo	@"SHI_REGISTERS=15"
	.align	128
        .global         triton_per_fused__to_copy_mean_pow_10
        .type           triton_per_fused__to_copy_mean_pow_10,@function
        .size           triton_per_fused__to_copy_mean_pow_10,(.L_x_1 - triton_per_fused__to_copy_mean_pow_10)
        .other          triton_per_fused__to_copy_mean_pow_10,@"STO_CUDA_ENTRY STV_DEFAULT"
triton_per_fused__to_copy_mean_pow_10:
.text.triton_per_fused__to_copy_mean_pow_10:
[----:B------:R-:W-:Y:S02]  /*0000*/  MOV R1, c[0x0][0x28] ;  /* 0x00000a0000017a02 */ /* 0x000fe40000000f00 */
[----:B------:R-:W0:Y:S01]  /*0010*/  S2R R0, SR_TID.X ;  /* 0x0000000000007919 */ /* 0x000e220000002100 */
[----:B------:R-:W-:-:S03]  /*0020*/  ULDC.64 UR4, c[0x0][0x118] ;  /* 0x0000460000047ab9 */ /* 0x000fc60000000a00 */
[----:B------:R-:W1:Y:S01]  /*0030*/  S2R R3, SR_CTAID.X ;  /* 0x0000000000037919 */ /* 0x000e620000002500 */
[----:B0-----:R-:W-:Y:S01]  /*0040*/  SHF.R.U32.HI R2, RZ, 0x3, R0 ;  /* 0x00000003ff027819 */ /* 0x001fe20000011600 */
[----:B-1----:R-:W-:-:S03]  /*0050*/  IMAD.SHL.U32 R3, R3, 0x20, RZ ;  /* 0x0000002003037824 */ /* 0x002fc600078e00ff */
[----:B------:R-:W-:-:S04]  /*0060*/  SGXT.U32 R2, R2, 0x5 ;  /* 0x000000050202781a */ /* 0x000fc80000000000 */
[----:B------:R-:W-:-:S05]  /*0070*/  LOP3.LUT R4, R2, R3, RZ, 0xfc, !PT ;  /* 0x0000000302047212 */ /* 0x000fca00078efcff */
[----:B------:R-:W-:-:S05]  /*0080*/  IMAD.HI R5, R4, 0x2aaaaaab, RZ ;  /* 0x2aaaaaab04057827 */ /* 0x000fca00078e02ff */
[----:B------:R-:W-:-:S04]  /*0090*/  SHF.R.S32.HI R6, RZ, 0x1, R5 ;  /* 0x00000001ff067819 */ /* 0x000fc80000011405 */
[----:B------:R-:W-:Y:S02]  /*00a0*/  LEA.HI R7, R5, R6, RZ, 0x1 ;  /* 0x0000000605077211 */ /* 0x000fe400078f08ff */
[----:B------:R-:W-:-:S03]  /*00b0*/  SHF.L.U32 R5, R0, 0x3, RZ ;  /* 0x0000000300057819 */ /* 0x000fc600000006ff */
[----:B------:R-:W-:Y:S01]  /*00c0*/  IMAD R4, R7, -0xc, R4 ;  /* 0xfffffff407047824 */ /* 0x000fe200078e0204 */
[----:B------:R-:W-:-:S05]  /*00d0*/  LOP3.LUT R5, R5, 0x38, RZ, 0xc0, !PT ;  /* 0x0000003805057812 */ /* 0x000fca00078ec0ff */
[----:B------:R-:W-:Y:S01]  /*00e0*/  IMAD R4, R4, 0x40, R5 ;  /* 0x0000004004047824 */ /* 0x000fe200078e0205 */
[----:B------:R-:W-:-:S03]  /*00f0*/  MOV R5, 0x2 ;  /* 0x0000000200057802 */ /* 0x000fc60000000f00 */
[----:B------:R-:W-:-:S05]  /*0100*/  IMAD R4, R7, 0x900, R4 ;  /* 0x0000090007047824 */ /* 0x000fca00078e0204 */
[----:B------:R-:W-:-:S05]  /*0110*/  IADD3 R4, R4, 0x300, RZ ;  /* 0x0000030004047810 */ /* 0x000fca0007ffe0ff */
[----:B------:R-:W-:-:S06]  /*0120*/  IMAD.WIDE R4, R4, R5, c[0x0][0x160] ;  /* 0x0000580004047625 */ /* 0x000fcc00078e0205 */
[----:B------:R-:W2:Y:S01]  /*0130*/  LDG.E.128 R4, [R4.64] ;  /* 0x0000000404047981 */ /* 0x000ea2000c1e1d00 */
[----:B------:R-:W-:Y:S02]  /*0140*/  LOP3.LUT P0, RZ, R0, 0xe0, RZ, 0xc0, !PT ;  /* 0x000000e000ff7812 */ /* 0x000fe4000780c0ff */
[C---:B--2---:R-:W-:Y:S01]  /*0150*/  PRMT R8, R4.reuse, 0x7632, R8 ;  /* 0x0000763204087816 */ /* 0x044fe20000000008 */
[----:B------:R-:W-:Y:S01]  /*0160*/  IMAD.U32 R10, R5, 0x10000, RZ ;  /* 0x00010000050a7824 */ /* 0x000fe200078e00ff */
[----:B------:R-:W-:Y:S02]  /*0170*/  SHF.L.U32 R9, R4, 0x10, RZ ;  /* 0x0000001004097819 */ /* 0x000fe400000006ff */
[C---:B------:R-:W-:Y:S01]  /*0180*/  PRMT R4, R7.reuse, 0x7632, R4 ;  /* 0x0000763207047816 */ /* 0x040fe20000000004 */
[----:B------:R-:W-:Y:S02]  /*0190*/  IMAD.U32 R8, R8, 0x10000, RZ ;  /* 0x0001000008087824 */ /* 0x000fe400078e00ff */
[----:B------:R-:W-:Y:S01]  /*01a0*/  IMAD.U32 R7, R7, 0x10000, RZ ;  /* 0x0001000007077824 */ /* 0x000fe200078e00ff */
[----:B------:R-:W-:Y:S01]  /*01b0*/  SHF.L.U32 R4, R4, 0x10, RZ ;  /* 0x0000001004047819 */ /* 0x000fe200000006ff */
[----:B------:R-:W-:Y:S01]  /*01c0*/  FMUL R12, R8, R8 ;  /* 0x00000008080c7220 */ /* 0x000fe20000400000 */
[----:B------:R-:W-:-:S03]  /*01d0*/  PRMT R8, R5, 0x7632, R8 ;  /* 0x0000763205087816 */ /* 0x000fc60000000008 */
[----:B------:R-:W-:Y:S01]  /*01e0*/  FFMA R11, R9, R9, R12 ;  /* 0x00000009090b7223 */ /* 0x000fe2000000000c */
[----:B------:R-:W-:Y:S02]  /*01f0*/  SHF.L.U32 R9, R8, 0x10, RZ ;  /* 0x0000001008097819 */ /* 0x000fe400000006ff */
[----:B------:R-:W-:Y:S01]  /*0200*/  PRMT R8, R6, 0x7632, R8 ;  /* 0x0000763206087816 */ /* 0x000fe20000000008 */
[----:B------:R-:W-:Y:S01]  /*0210*/  FFMA R10, R10, R10, R11 ;  /* 0x0000000a0a0a7223 */ /* 0x000fe2000000000b */
[----:B------:R-:W-:Y:S02]  /*0220*/  IMAD.U32 R6, R6, 0x10000, RZ ;  /* 0x0001000006067824 */ /* 0x000fe400078e00ff */
[----:B------:R-:W-:Y:S01]  /*0230*/  SHF.L.U32 R8, R8, 0x10, RZ ;  /* 0x0000001008087819 */ /* 0x000fe200000006ff */
[----:B------:R-:W-:-:S04]  /*0240*/  FFMA R9, R9, R9, R10 ;  /* 0x0000000909097223 */ /* 0x000fc8000000000a */
[----:B------:R-:W-:-:S04]  /*0250*/  FFMA R9, R6, R6, R9 ;  /* 0x0000000606097223 */ /* 0x000fc80000000009 */
[----:B------:R-:W-:-:S04]  /*0260*/  FFMA R8, R8, R8, R9 ;  /* 0x0000000808087223 */ /* 0x000fc80000000009 */
[----:B------:R-:W-:-:S04]  /*0270*/  FFMA R7, R7, R7, R8 ;  /* 0x0000000707077223 */ /* 0x000fc80000000008 */
[----:B------:R-:W-:-:S05]  /*0280*/  FFMA R7, R4, R4, R7 ;  /* 0x0000000404077223 */ /* 0x000fca0000000007 */
[----:B------:R-:W0:Y:S02]  /*0290*/  SHFL.BFLY PT, R4, R7, 0x4, 0x1f ;  /* 0x0c801f0007047f89 */ /* 0x000e2400000e0000 */
[----:B0-----:R-:W-:-:S05]  /*02a0*/  FADD R4, R7, R4 ;  /* 0x0000000407047221 */ /* 0x001fca0000000000 */
[----:B------:R-:W0:Y:S02]  /*02b0*/  SHFL.BFLY PT, R5, R4, 0x2, 0x1f ;  /* 0x0c401f0004057f89 */ /* 0x000e2400000e0000 */
[----:B0-----:R-:W-:-:S05]  /*02c0*/  FADD R5, R4, R5 ;  /* 0x0000000504057221 */ /* 0x001fca0000000000 */
[----:B------:R-:W0:Y:S02]  /*02d0*/  SHFL.BFLY PT, R6, R5, 0x1, 0x1f ;  /* 0x0c201f0005067f89 */ /* 0x000e2400000e0000 */
[----:B0-----:R-:W-:-:S05]  /*02e0*/  FADD R9, R5, R6 ;  /* 0x0000000605097221 */ /* 0x001fca0000000000 */
[----:B------:R0:W-:Y:S04]  /*02f0*/  STS [R2.X4], R9 ;  /* 0x0000000902007388 */ /* 0x0001e80000004800 */
[----:B------:R-:W-:Y:S06]  /*0300*/  BAR.SYNC.DEFER_BLOCKING 0x0 ;  /* 0x0000000000007b1d */ /* 0x000fec0000010000 */
[----:B------:R-:W-:Y:S05]  /*0310*/  @P0 EXIT ;  /* 0x000000000000094d */ /* 0x000fea0003800000 */
[----:B0-----:R-:W-:Y:S02]  /*0320*/  LOP3.LUT R4, R0, 0x1f, RZ, 0xc0, !PT ;  /* 0x0000001f00047812 */ /* 0x001fe400078ec0ff */
[----:B------:R-:W-:-:S02]  /*0330*/  MOV R2, 0x4 ;  /* 0x0000000400027802 */ /* 0x000fc40000000f00 */
[----:B------:R-:W-:Y:S01]  /*0340*/  LOP3.LUT R3, R3, 0x1f, R0, 0xf8, !PT ;  /* 0x0000001f03037812 */ /* 0x000fe200078ef800 */
[----:B------:R-:W0:Y:S04]  /*0350*/  LDS R5, [R4.X4] ;  /* 0x0000000004057984 */ /* 0x000e280000004800 */
[----:B------:R-:W-:-:S05]  /*0360*/  IMAD.WIDE R2, R3, R2, c[0x0][0x168] ;  /* 0x00005a0003027625 */ /* 0x000fca00078e0202 */
[----:B0-----:R-:W-:Y:S01]  /*0370*/  STG.E [R2.64], R5 ;  /* 0x0000000502007986 */ /* 0x001fe2000c101904 */
[----:B------:R-:W-:Y:S05]  /*0380*/  EXIT ;  /* 0x000000000000794d */ /* 0x000fea0003800000 */
.L_x_0:
[----:B------:R-:W-:-:S00]  /*0390*/  BRA `(.L_x_0) ;  /* 0xfffffff000007947 */ /* 0x000fc0000383ffff */
[----:B------:R-:W-:-:S00]  /*03a0*/  NOP ;  /* 0x0000000000007918 */ /* 0x000fc00000000000 */
        /* <DEDUP_REMOVED lines=13> */
.L_x_1:


//--------------------- .nv.shared.triton_per_fused__to_copy_mean_pow_10 --------------------------
	.section	.nv.shared.triton_per_fused__to_copy_mean_pow_10,"aw",@nobits
	.sectionflags	@""
	.align	16
